//
// Generated by NVIDIA NVVM Compiler
//
// Compiler Build ID: CL-36424714
// Cuda compilation tools, release 13.0, V13.0.88
// Based on NVVM 20.0.0
//

.version 9.0
.target sm_100
.address_size 64

	// .globl	_Z24matrix_operations_kernelPKdS0_PdS1_S1_S1_i

.visible .entry _Z24matrix_operations_kernelPKdS0_PdS1_S1_S1_i(
	.param .u64 .ptr .align 1 _Z24matrix_operations_kernelPKdS0_PdS1_S1_S1_i_param_0,
	.param .u64 .ptr .align 1 _Z24matrix_operations_kernelPKdS0_PdS1_S1_S1_i_param_1,
	.param .u64 .ptr .align 1 _Z24matrix_operations_kernelPKdS0_PdS1_S1_S1_i_param_2,
	.param .u64 .ptr .align 1 _Z24matrix_operations_kernelPKdS0_PdS1_S1_S1_i_param_3,
	.param .u64 .ptr .align 1 _Z24matrix_operations_kernelPKdS0_PdS1_S1_S1_i_param_4,
	.param .u64 .ptr .align 1 _Z24matrix_operations_kernelPKdS0_PdS1_S1_S1_i_param_5,
	.param .u32 _Z24matrix_operations_kernelPKdS0_PdS1_S1_S1_i_param_6
)
{
	.reg .pred 	%p<3>;
	.reg .b32 	%r<6>;
	.reg .b64 	%rd<21>;
	.reg .b64 	%fd<17>;

	ld.param.u64 	%rd2, [_Z24matrix_operations_kernelPKdS0_PdS1_S1_S1_i_param_0];
	ld.param.u64 	%rd3, [_Z24matrix_operations_kernelPKdS0_PdS1_S1_S1_i_param_1];
	ld.param.u64 	%rd4, [_Z24matrix_operations_kernelPKdS0_PdS1_S1_S1_i_param_2];
	ld.param.u64 	%rd5, [_Z24matrix_operations_kernelPKdS0_PdS1_S1_S1_i_param_3];
	ld.param.u64 	%rd6, [_Z24matrix_operations_kernelPKdS0_PdS1_S1_S1_i_param_4];
	ld.param.u64 	%rd7, [_Z24matrix_operations_kernelPKdS0_PdS1_S1_S1_i_param_5];
	ld.param.u32 	%r2, [_Z24matrix_operations_kernelPKdS0_PdS1_S1_S1_i_param_6];
	mov.u32 	%r3, %ctaid.x;
	mov.u32 	%r4, %ntid.x;
	mov.u32 	%r5, %tid.x;
	mad.lo.s32 	%r1, %r3, %r4, %r5;
	setp.ge.s32 	%p1, %r1, %r2;
	@%p1 bra 	$L__BB0_4;
	cvta.to.global.u64 	%rd8, %rd2;
	cvta.to.global.u64 	%rd9, %rd3;
	cvta.to.global.u64 	%rd10, %rd4;
	cvta.to.global.u64 	%rd11, %rd5;
	cvta.to.global.u64 	%rd12, %rd6;
	mul.wide.s32 	%rd13, %r1, 8;
	add.s64 	%rd1, %rd8, %rd13;
	ld.global.f64 	%fd5, [%rd1];
	add.s64 	%rd14, %rd9, %rd13;
	ld.global.f64 	%fd6, [%rd14];
	add.f64 	%fd7, %fd5, %fd6;
	add.s64 	%rd15, %rd10, %rd13;
	st.global.f64 	[%rd15], %fd7;
	ld.global.f64 	%fd8, [%rd1];
	ld.global.f64 	%fd9, [%rd14];
	sub.f64 	%fd10, %fd8, %fd9;
	add.s64 	%rd16, %rd11, %rd13;
	st.global.f64 	[%rd16], %fd10;
	ld.global.f64 	%fd11, [%rd1];
	ld.global.f64 	%fd12, [%rd14];
	mul.f64 	%fd13, %fd11, %fd12;
	add.s64 	%rd17, %rd12, %rd13;
	st.global.f64 	[%rd17], %fd13;
	ld.global.f64 	%fd1, [%rd14];
	abs.f64 	%fd14, %fd1;
	setp.leu.f64 	%p2, %fd14, 0d3E112E0BE826D695;
	mov.f64 	%fd16, 0d0000000000000000;
	@%p2 bra 	$L__BB0_3;
	ld.global.f64 	%fd15, [%rd1];
	div.rn.f64 	%fd16, %fd15, %fd1;
$L__BB0_3:
	cvta.to.global.u64 	%rd18, %rd7;
	add.s64 	%rd20, %rd18, %rd13;
	st.global.f64 	[%rd20], %fd16;
$L__BB0_4:
	ret;

}


// ===== COMPILED SASS (sm_100) =====

	.target	sm_100

	.elftype	@"ET_EXEC"


//--------------------- .note.nv.tkinfo           --------------------------
	.section	.note.nv.tkinfo,"",@"SHT_NOTE"
	.sectionflags	@"SHF_NOTE_NV_TKINFO"
	.tkinfo
        /*0018*/ 	.word	0x00000002
        /*0030*/ 	.string	""
        /*0030*/ 	.string	"ptxas"
        /*0030*/ 	.string	"Cuda compilation tools, release 13.0, V13.0.88"
        /*0030*/ 	.string	"Build cuda_13.0.r13.0/compiler.36424714_0"
        /*0030*/ 	.string	"-arch sm_100 -m 64 "



//--------------------- .note.nv.cuinfo           --------------------------
	.section	.note.nv.cuinfo,"",@"SHT_NOTE"
	.sectionflags	@"SHF_NOTE_NV_CUINFO"
        /*0018*/ 	.short	0x0002
        /*001a*/ 	.short	0x0064
        /*001c*/ 	.short	0x0082
	.zero		2


//--------------------- .nv.info                  --------------------------
	.section	.nv.info,"",@"SHT_CUDA_INFO"
	.align	4


	//----- nvinfo : EIATTR_REGCOUNT
	.align		4
        /*0000*/ 	.byte	0x04, 0x2f
        /*0002*/ 	.short	(.L_1 - .L_0)
	.align		4
.L_0:
        /*0004*/ 	.word	index@(_Z24matrix_operations_kernelPKdS0_PdS1_S1_S1_i)
        /*0008*/ 	.word	0x00000019


	//----- nvinfo : EIATTR_FRAME_SIZE
	.align		4
.L_1:
        /*000c*/ 	.byte	0x04, 0x11
        /*000e*/ 	.short	(.L_3 - .L_2)
	.align		4
.L_2:
        /*0010*/ 	.word	index@($__internal_0_$__cuda_sm20_div_rn_f64_full)
        /*0014*/ 	.word	0x00000000


	//----- nvinfo : EIATTR_FRAME_SIZE
	.align		4
.L_3:
        /*0018*/ 	.byte	0x04, 0x11
        /*001a*/ 	.short	(.L_5 - .L_4)
	.align		4
.L_4:
        /*001c*/ 	.word	index@(_Z24matrix_operations_kernelPKdS0_PdS1_S1_S1_i)
        /*0020*/ 	.word	0x00000000


	//----- nvinfo : EIATTR_MIN_STACK_SIZE
	.align		4
.L_5:
        /*0024*/ 	.byte	0x04, 0x12
        /*0026*/ 	.short	(.L_7 - .L_6)
	.align		4
.L_6:
        /*0028*/ 	.word	index@(_Z24matrix_operations_kernelPKdS0_PdS1_S1_S1_i)
        /*002c*/ 	.word	0x00000000
.L_7:


//--------------------- .nv.compat                --------------------------
	.section	.nv.compat,"",@"SHT_CUDA_COMPAT_INFO"
	.align	4
        /*0000*/ 	.byte	0x02, 0x09, 0x00, 0x00, 0x02, 0x02, 0x01, 0x00, 0x02, 0x05, 0x05, 0x00, 0x03, 0x07, 0x01, 0x01
        /*0010*/ 	.byte	0x02, 0x03, 0x00, 0x00, 0x02, 0x06, 0x01, 0x00, 0x04, 0x0b, 0x08, 0x00, 0x01, 0x00, 0x00, 0x00
        /*0020*/ 	.byte	0x00, 0x00, 0x00, 0x00


//--------------------- .nv.info._Z24matrix_operations_kernelPKdS0_PdS1_S1_S1_i --------------------------
	.section	.nv.info._Z24matrix_operations_kernelPKdS0_PdS1_S1_S1_i,"",@"SHT_CUDA_INFO"
	.sectionflags	@""
	.align	4


	//----- nvinfo : EIATTR_CUDA_API_VERSION
	.align		4
        /*0000*/ 	.byte	0x04, 0x37
        /*0002*/ 	.short	(.L_9 - .L_8)
.L_8:
        /*0004*/ 	.word	0x00000082


	//----- nvinfo : EIATTR_KPARAM_INFO
	.align		4
.L_9:
        /*0008*/ 	.byte	0x04, 0x17
        /*000a*/ 	.short	(.L_11 - .L_10)
.L_10:
        /*000c*/ 	.word	0x00000000
        /*0010*/ 	.short	0x0006
        /*0012*/ 	.short	0x0030
        /*0014*/ 	.byte	0x00, 0xf0, 0x11, 0x00


	//----- nvinfo : EIATTR_KPARAM_INFO
	.align		4
.L_11:
        /*0018*/ 	.byte	0x04, 0x17
        /*001a*/ 	.short	(.L_13 - .L_12)
.L_12:
        /*001c*/ 	.word	0x00000000
        /*0020*/ 	.short	0x0005
        /*0022*/ 	.short	0x0028
        /*0024*/ 	.byte	0x00, 0xf5, 0x21, 0x00


	//----- nvinfo : EIATTR_KPARAM_INFO
	.align		4
.L_13:
        /*0028*/ 	.byte	0x04, 0x17
        /*002a*/ 	.short	(.L_15 - .L_14)
.L_14:
        /*002c*/ 	.word	0x00000000
        /*0030*/ 	.short	0x0004
        /*0032*/ 	.short	0x0020
        /*0034*/ 	.byte	0x00, 0xf5, 0x21, 0x00


	//----- nvinfo : EIATTR_KPARAM_INFO
	.align		4
.L_15:
        /*0038*/ 	.byte	0x04, 0x17
        /*003a*/ 	.short	(.L_17 - .L_16)
.L_16:
        /*003c*/ 	.word	0x00000000
        /*0040*/ 	.short	0x0003
        /*0042*/ 	.short	0x0018
        /*0044*/ 	.byte	0x00, 0xf5, 0x21, 0x00


	//----- nvinfo : EIATTR_KPARAM_INFO
	.align		4
.L_17:
        /*0048*/ 	.byte	0x04, 0x17
        /*004a*/ 	.short	(.L_19 - .L_18)
.L_18:
        /*004c*/ 	.word	0x00000000
        /*0050*/ 	.short	0x0002
        /*0052*/ 	.short	0x0010
        /*0054*/ 	.byte	0x00, 0xf5, 0x21, 0x00


	//----- nvinfo : EIATTR_KPARAM_INFO
	.align		4
.L_19:
        /*0058*/ 	.byte	0x04, 0x17
        /*005a*/ 	.short	(.L_21 - .L_20)
.L_20:
        /*005c*/ 	.word	0x00000000
        /*0060*/ 	.short	0x0001
        /*0062*/ 	.short	0x0008
        /*0064*/ 	.byte	0x00, 0xf5, 0x21, 0x00


	//----- nvinfo : EIATTR_KPARAM_INFO
	.align		4
.L_21:
        /*0068*/ 	.byte	0x04, 0x17
        /*006a*/ 	.short	(.L_23 - .L_22)
.L_22:
        /*006c*/ 	.word	0x00000000
        /*0070*/ 	.short	0x0000
        /*0072*/ 	.short	0x0000
        /*0074*/ 	.byte	0x00, 0xf5, 0x21, 0x00


	//----- nvinfo : EIATTR_SPARSE_MMA_MASK
	.align		4
.L_23:
        /*0078*/ 	.byte	0x03, 0x50
        /*007a*/ 	.short	0x0000


	//----- nvinfo : EIATTR_MAXREG_COUNT
	.align		4
        /*007c*/ 	.byte	0x03, 0x1b
        /*007e*/ 	.short	0x00ff


	//----- nvinfo : EIATTR_MERCURY_ISA_VERSION
	.align		4
        /*0080*/ 	.byte	0x03, 0x5f
        /*0082*/ 	.short	0x0101


	//----- nvinfo : EIATTR_VRC_CTA_INIT_COUNT
	.align		4
        /*0084*/ 	.byte	0x02, 0x4a
	.zero		1
	.zero		1


	//----- nvinfo : EIATTR_EXIT_INSTR_OFFSETS
	.align		4
        /*0088*/ 	.byte	0x04, 0x1c
        /*008a*/ 	.short	(.L_25 - .L_24)


	//   ....[0]....
.L_24:
        /*008c*/ 	.word	0x00000070


	//   ....[1]....
        /*0090*/ 	.word	0x000003f0


	//----- nvinfo : EIATTR_CRS_STACK_SIZE
	.align		4
.L_25:
        /*0094*/ 	.byte	0x04, 0x1e
        /*0096*/ 	.short	(.L_27 - .L_26)
.L_26:
        /*0098*/ 	.word	0x00000000


	//----- nvinfo : EIATTR_CBANK_PARAM_SIZE
	.align		4
.L_27:
        /*009c*/ 	.byte	0x03, 0x19
        /*009e*/ 	.short	0x0034


	//----- nvinfo : EIATTR_PARAM_CBANK
	.align		4
        /*00a0*/ 	.byte	0x04, 0x0a
        /*00a2*/ 	.short	(.L_29 - .L_28)
	.align		4
.L_28:
        /*00a4*/ 	.word	index@(.nv.constant0._Z24matrix_operations_kernelPKdS0_PdS1_S1_S1_i)
        /*00a8*/ 	.short	0x0380
        /*00aa*/ 	.short	0x0034


	//----- nvinfo : EIATTR_SW_WAR
	.align		4
.L_29:
        /*00ac*/ 	.byte	0x04, 0x36
        /*00ae*/ 	.short	(.L_31 - .L_30)
.L_30:
        /*00b0*/ 	.word	0x00000008
.L_31:


//--------------------- .nv.callgraph             --------------------------
	.section	.nv.callgraph,"",@"SHT_CUDA_CALLGRAPH"
	.align	4
	.sectionentsize	8
	.align		4
        /*0000*/ 	.word	0x00000000
	.align		4
        /*0004*/ 	.word	0xffffffff
	.align		4
        /*0008*/ 	.word	0x00000000
	.align		4
        /*000c*/ 	.word	0xfffffffe
	.align		4
        /*0010*/ 	.word	0x00000000
	.align		4
        /*0014*/ 	.word	0xfffffffd
	.align		4
        /*0018*/ 	.word	0x00000000
	.align		4
        /*001c*/ 	.word	0xfffffffc


//--------------------- .text._Z24matrix_operations_kernelPKdS0_PdS1_S1_S1_i --------------------------
	.section	.text._Z24matrix_operations_kernelPKdS0_PdS1_S1_S1_i,"ax",@progbits
	.align	128
        .global         _Z24matrix_operations_kernelPKdS0_PdS1_S1_S1_i
        .type           _Z24matrix_operations_kernelPKdS0_PdS1_S1_S1_i,@function
        .size           _Z24matrix_operations_kernelPKdS0_PdS1_S1_S1_i,(.L_x_10 - _Z24matrix_operations_kernelPKdS0_PdS1_S1_S1_i)
        .other          _Z24matrix_operations_kernelPKdS0_PdS1_S1_S1_i,@"STO_CUDA_ENTRY STV_DEFAULT"
_Z24matrix_operations_kernelPKdS0_PdS1_S1_S1_i:
.text._Z24matrix_operations_kernelPKdS0_PdS1_S1_S1_i:
[----:B------:R-:W-:Y:S01]  /*0000*/  LDC R1, c[0x0][0x37c] ;  /* 0x0000df00ff017b82 */ /* 0x000fe20000000800 */
[----:B------:R-:W0:Y:S07]  /*0010*/  S2R R3, SR_TID.X ;  /* 0x0000000000037919 */ /* 0x000e2e0000002100 */
[----:B------:R-:W0:Y:S01]  /*0020*/  S2UR UR4, SR_CTAID.X ;  /* 0x00000000000479c3 */ /* 0x000e220000002500 */
[----:B------:R-:W1:Y:S07]  /*0030*/  LDCU UR5, c[0x0][0x3b0] ;  /* 0x00007600ff0577ac */ /* 0x000e6e0008000800 */
[----:B------:R-:W0:Y:S02]  /*0040*/  LDC R0, c[0x0][0x360] ;  /* 0x0000d800ff007b82 */ /* 0x000e240000000800 */
[----:B0-----:R-:W-:-:S05]  /*0050*/  IMAD R0, R0, UR4, R3 ;  /* 0x0000000400007c24 */ /* 0x001fca000f8e0203 */
[----:B-1----:R-:W-:-:S13]  /*0060*/  ISETP.GE.AND P0, PT, R0, UR5, PT ;  /* 0x0000000500007c0c */ /* 0x002fda000bf06270 */
[----:B------:R-:W-:Y:S05]  /*0070*/  @P0 EXIT ;  /* 0x000000000000094d */ /* 0x000fea0003800000 */
[----:B------:R-:W0:Y:S01]  /*0080*/  LDC.64 R4, c[0x0][0x380] ;  /* 0x0000e000ff047b82 */ /* 0x000e220000000a00 */
[----:B------:R-:W1:Y:S07]  /*0090*/  LDCU.64 UR4, c[0x0][0x358] ;  /* 0x00006b00ff0477ac */ /* 0x000e6e0008000a00 */
[----:B------:R-:W2:Y:S08]  /*00a0*/  LDC.64 R2, c[0x0][0x388] ;  /* 0x0000e200ff027b82 */ /* 0x000eb00000000a00 */
[----:B------:R-:W3:Y:S01]  /*00b0*/  LDC.64 R10, c[0x0][0x390] ;  /* 0x0000e400ff0a7b82 */ /* 0x000ee20000000a00 */
[----:B0-----:R-:W-:-:S07]  /*00c0*/  IMAD.WIDE R4, R0, 0x8, R4 ;  /* 0x0000000800047825 */ /* 0x001fce00078e0204 */
[----:B------:R-:W0:Y:S01]  /*00d0*/  LDC.64 R14, c[0x0][0x398] ;  /* 0x0000e600ff0e7b82 */ /* 0x000e220000000a00 */
[----:B-1----:R-:W4:Y:S01]  /*00e0*/  LDG.E.64 R6, desc[UR4][R4.64] ;  /* 0x0000000404067981 */ /* 0x002f22000c1e1b00 */
[----:B--2---:R-:W-:-:S06]  /*00f0*/  IMAD.WIDE R2, R0, 0x8, R2 ;  /* 0x0000000800027825 */ /* 0x004fcc00078e0202 */
[----:B------:R-:W1:Y:S01]  /*0100*/  LDC.64 R18, c[0x0][0x3a0] ;  /* 0x0000e800ff127b82 */ /* 0x000e620000000a00 */
[----:B------:R-:W4:Y:S02]  /*0110*/  LDG.E.64 R8, desc[UR4][R2.64] ;  /* 0x0000000402087981 */ /* 0x000f24000c1e1b00 */
[----:B----4-:R-:W-:Y:S01]  /*0120*/  DADD R6, R6, R8 ;  /* 0x0000000006067229 */ /* 0x010fe20000000008 */
[----:B---3--:R-:W-:-:S06]  /*0130*/  IMAD.WIDE R8, R0, 0x8, R10 ;  /* 0x0000000800087825 */ /* 0x008fcc00078e020a */
[----:B------:R1:W-:Y:S04]  /*0140*/  STG.E.64 desc[UR4][R8.64], R6 ;  /* 0x0000000608007986 */ /* 0x0003e8000c101b04 */
[----:B------:R-:W2:Y:S04]  /*0150*/  LDG.E.64 R10, desc[UR4][R4.64] ;  /* 0x00000004040a7981 */ /* 0x000ea8000c1e1b00 */
[----:B------:R-:W2:Y:S02]  /*0160*/  LDG.E.64 R12, desc[UR4][R2.64] ;  /* 0x00000004020c7981 */ /* 0x000ea4000c1e1b00 */
[----:B--2---:R-:W-:Y:S01]  /*0170*/  DADD R10, R10, -R12 ;  /* 0x000000000a0a7229 */ /* 0x004fe2000000080c */
[----:B0-----:R-:W-:-:S06]  /*0180*/  IMAD.WIDE R12, R0, 0x8, R14 ;  /* 0x00000008000c7825 */ /* 0x001fcc00078e020e */
[----:B------:R0:W-:Y:S04]  /*0190*/  STG.E.64 desc[UR4][R12.64], R10 ;  /* 0x0000000a0c007986 */ /* 0x0001e8000c101b04 */
[----:B------:R-:W2:Y:S04]  /*01a0*/  LDG.E.64 R14, desc[UR4][R4.64] ;  /* 0x00000004040e7981 */ /* 0x000ea8000c1e1b00 */
[----:B------:R-:W2:Y:S01]  /*01b0*/  LDG.E.64 R16, desc[UR4][R2.64] ;  /* 0x0000000402107981 */ /* 0x000ea2000c1e1b00 */
[----:B-1----:R-:W-:Y:S01]  /*01c0*/  IMAD.WIDE R6, R0, 0x8, R18 ;  /* 0x0000000800067825 */ /* 0x002fe200078e0212 */
[----:B--2---:R-:W-:-:S07]  /*01d0*/  DMUL R14, R14, R16 ;  /* 0x000000100e0e7228 */ /* 0x004fce0000000000 */
[----:B------:R0:W-:Y:S04]  /*01e0*/  STG.E.64 desc[UR4][R6.64], R14 ;  /* 0x0000000e06007986 */ /* 0x0001e8000c101b04 */
[----:B------:R-:W2:Y:S01]  /*01f0*/  LDG.E.64 R8, desc[UR4][R2.64] ;  /* 0x0000000402087981 */ /* 0x000ea2000c1e1b00 */
[----:B------:R-:W-:Y:S01]  /*0200*/  UMOV UR6, 0xe826d695 ;  /* 0xe826d69500067882 */ /* 0x000fe20000000000 */
[----:B------:R-:W-:Y:S01]  /*0210*/  UMOV UR7, 0x3e112e0b ;  /* 0x3e112e0b00077882 */ /* 0x000fe20000000000 */
[----:B------:R-:W-:Y:S01]  /*0220*/  BSSY.RECONVERGENT B0, `(.L_x_0) ;  /* 0x0000019000007945 */ /* 0x000fe20003800200 */
[----:B------:R-:W-:Y:S01]  /*0230*/  CS2R R16, SRZ ;  /* 0x0000000000107805 */ /* 0x000fe2000001ff00 */
[----:B--2---:R-:W-:-:S14]  /*0240*/  DSETP.GT.AND P0, PT, |R8|, UR6, PT ;  /* 0x0000000608007e2a */ /* 0x004fdc000bf04200 */
[----:B0-----:R-:W-:Y:S05]  /*0250*/  @!P0 BRA `(.L_x_1) ;  /* 0x0000000000548947 */ /* 0x001fea0003800000 */
[----:B------:R-:W2:Y:S01]  /*0260*/  LDG.E.64 R6, desc[UR4][R4.64] ;  /* 0x0000000404067981 */ /* 0x000ea2000c1e1b00 */
[----:B------:R-:W0:Y:S01]  /*0270*/  MUFU.RCP64H R3, R9 ;  /* 0x0000000900037308 */ /* 0x000e220000001800 */
[----:B------:R-:W-:Y:S01]  /*0280*/  IMAD.MOV.U32 R2, RZ, RZ, 0x1 ;  /* 0x00000001ff027424 */ /* 0x000fe200078e00ff */
[----:B------:R-:W-:Y:S05]  /*0290*/  BSSY.RECONVERGENT B1, `(.L_x_2) ;  /* 0x000000f000017945 */ /* 0x000fea0003800200 */
[----:B0-----:R-:W-:-:S08]  /*02a0*/  DFMA R10, -R8, R2, 1 ;  /* 0x3ff00000080a742b */ /* 0x001fd00000000102 */
[----:B------:R-:W-:-:S08]  /*02b0*/  DFMA R10, R10, R10, R10 ;  /* 0x0000000a0a0a722b */ /* 0x000fd0000000000a */
[----:B------:R-:W-:-:S08]  /*02c0*/  DFMA R10, R2, R10, R2 ;  /* 0x0000000a020a722b */ /* 0x000fd00000000002 */
[----:B------:R-:W-:-:S08]  /*02d0*/  DFMA R2, -R8, R10, 1 ;  /* 0x3ff000000802742b */ /* 0x000fd0000000010a */
[----:B------:R-:W-:-:S08]  /*02e0*/  DFMA R2, R10, R2, R10 ;  /* 0x000000020a02722b */ /* 0x000fd0000000000a */
[----:B--2---:R-:W-:Y:S01]  /*02f0*/  DMUL R10, R6, R2 ;  /* 0x00000002060a7228 */ /* 0x004fe20000000000 */
[----:B------:R-:W-:-:S07]  /*0300*/  FSETP.GEU.AND P1, PT, |R7|, 6.5827683646048100446e-37, PT ;  /* 0x036000000700780b */ /* 0x000fce0003f2e200 */
[----:B------:R-:W-:-:S08]  /*0310*/  DFMA R12, -R8, R10, R6 ;  /* 0x0000000a080c722b */ /* 0x000fd00000000106 */
[----:B------:R-:W-:-:S10]  /*0320*/  DFMA R2, R2, R12, R10 ;  /* 0x0000000c0202722b */ /* 0x000fd4000000000a */
[----:B------:R-:W-:-:S05]  /*0330*/  FFMA R4, RZ, R9, R3 ;  /* 0x00000009ff047223 */ /* 0x000fca0000000003 */
[----:B------:R-:W-:-:S13]  /*0340*/  FSETP.GT.AND P0, PT, |R4|, 1.469367938527859385e-39, PT ;  /* 0x001000000400780b */ /* 0x000fda0003f04200 */
[----:B------:R-:W-:Y:S05]  /*0350*/  @P0 BRA P1, `(.L_x_3) ;  /* 0x0000000000080947 */ /* 0x000fea0000800000 */
[----:B------:R-:W-:-:S07]  /*0360*/  MOV R10, 0x380 ;  /* 0x00000380000a7802 */ /* 0x000fce0000000f00 */
[----:B------:R-:W-:Y:S05]  /*0370*/  CALL.REL.NOINC `($__internal_0_$__cuda_sm20_div_rn_f64_full) ;  /* 0x0000000000207944 */ /* 0x000fea0003c00000 */
.L_x_3:
[----:B------:R-:W-:Y:S05]  /*0380*/  BSYNC.RECONVERGENT B1 ;  /* 0x0000000000017941 */ /* 0x000fea0003800200 */
.L_x_2:
[----:B------:R-:W-:Y:S02]  /*0390*/  IMAD.MOV.U32 R16, RZ, RZ, R2 ;  /* 0x000000ffff107224 */ /* 0x000fe400078e0002 */
[----:B------:R-:W-:-:S07]  /*03a0*/  IMAD.MOV.U32 R17, RZ, RZ, R3 ;  /* 0x000000ffff117224 */ /* 0x000fce00078e0003 */
.L_x_1:
[----:B------:R-:W-:Y:S05]  /*03b0*/  BSYNC.RECONVERGENT B0 ;  /* 0x0000000000007941 */ /* 0x000fea0003800200 */
.L_x_0:
[----:B------:R-:W0:Y:S02]  /*03c0*/  LDC.64 R2, c[0x0][0x3a8] ;  /* 0x0000ea00ff027b82 */ /* 0x000e240000000a00 */
[----:B0-----:R-:W-:-:S05]  /*03d0*/  IMAD.WIDE R2, R0, 0x8, R2 ;  /* 0x0000000800027825 */ /* 0x001fca00078e0202 */
[----:B------:R-:W-:Y:S01]  /*03e0*/  STG.E.64 desc[UR4][R2.64], R16 ;  /* 0x0000001002007986 */ /* 0x000fe2000c101b04 */
[----:B------:R-:W-:Y:S05]  /*03f0*/  EXIT ;  /* 0x000000000000794d */ /* 0x000fea0003800000 */
        .weak           $__internal_0_$__cuda_sm20_div_rn_f64_full
        .type           $__internal_0_$__cuda_sm20_div_rn_f64_full,@function
        .size           $__internal_0_$__cuda_sm20_div_rn_f64_full,(.L_x_10 - $__internal_0_$__cuda_sm20_div_rn_f64_full)
$__internal_0_$__cuda_sm20_div_rn_f64_full:
[C---:B------:R-:W-:Y:S01]  /*0400*/  FSETP.GEU.AND P0, PT, |R9|.reuse, 1.469367938527859385e-39, PT ;  /* 0x001000000900780b */ /* 0x040fe20003f0e200 */
[--C-:B------:R-:W-:Y:S01]  /*0410*/  IMAD.MOV.U32 R4, RZ, RZ, R8.reuse ;  /* 0x000000ffff047224 */ /* 0x100fe200078e0008 */
[----:B------:R-:W-:Y:S01]  /*0420*/  LOP3.LUT R2, R9, 0x800fffff, RZ, 0xc0, !PT ;  /* 0x800fffff09027812 */ /* 0x000fe200078ec0ff */
[----:B------:R-:W-:Y:S01]  /*0430*/  IMAD.MOV.U32 R5, RZ, RZ, R9 ;  /* 0x000000ffff057224 */ /* 0x000fe200078e0009 */
[C---:B------:R-:W-:Y:S01]  /*0440*/  FSETP.GEU.AND P2, PT, |R7|.reuse, 1.469367938527859385e-39, PT ;  /* 0x001000000700780b */ /* 0x040fe20003f4e200 */
[----:B------:R-:W-:Y:S01]  /*0450*/  IMAD.MOV.U32 R16, RZ, RZ, 0x1 ;  /* 0x00000001ff107424 */ /* 0x000fe200078e00ff */
[----:B------:R-:W-:Y:S01]  /*0460*/  LOP3.LUT R3, R2, 0x3ff00000, RZ, 0xfc, !PT ;  /* 0x3ff0000002037812 */ /* 0x000fe200078efcff */
[----:B------:R-:W-:Y:S01]  /*0470*/  IMAD.MOV.U32 R2, RZ, RZ, R8 ;  /* 0x000000ffff027224 */ /* 0x000fe200078e0008 */
[----:B------:R-:W-:Y:S01]  /*0480*/  LOP3.LUT R11, R7, 0x7ff00000, RZ, 0xc0, !PT ;  /* 0x7ff00000070b7812 */ /* 0x000fe200078ec0ff */
[----:B------:R-:W-:Y:S01]  /*0490*/  BSSY.RECONVERGENT B2, `(.L_x_4) ;  /* 0x0000051000027945 */ /* 0x000fe20003800200 */
[----:B------:R-:W-:-:S03]  /*04a0*/  LOP3.LUT R14, R9, 0x7ff00000, RZ, 0xc0, !PT ;  /* 0x7ff00000090e7812 */ /* 0x000fc600078ec0ff */
[----:B------:R-:W-:Y:S01]  /*04b0*/  @!P0 DMUL R2, R4, 8.98846567431157953865e+307 ;  /* 0x7fe0000004028828 */ /* 0x000fe20000000000 */
[----:B------:R-:W-:-:S03]  /*04c0*/  ISETP.GE.U32.AND P1, PT, R11, R14, PT ;  /* 0x0000000e0b00720c */ /* 0x000fc60003f26070 */
[----:B------:R-:W-:Y:S02]  /*04d0*/  @!P2 LOP3.LUT R8, R5, 0x7ff00000, RZ, 0xc0, !PT ;  /* 0x7ff000000508a812 */ /* 0x000fe400078ec0ff */
[----:B------:R-:W0:Y:S02]  /*04e0*/  MUFU.RCP64H R17, R3 ;  /* 0x0000000300117308 */ /* 0x000e240000001800 */
[----:B------:R-:W-:Y:S01]  /*04f0*/  @!P2 ISETP.GE.U32.AND P3, PT, R11, R8, PT ;  /* 0x000000080b00a20c */ /* 0x000fe20003f66070 */
[----:B------:R-:W-:Y:S01]  /*0500*/  IMAD.MOV.U32 R8, RZ, RZ, R6 ;  /* 0x000000ffff087224 */ /* 0x000fe200078e0006 */
[----:B0-----:R-:W-:-:S08]  /*0510*/  DFMA R12, R16, -R2, 1 ;  /* 0x3ff00000100c742b */ /* 0x001fd00000000802 */
[----:B------:R-:W-:Y:S01]  /*0520*/  DFMA R18, R12, R12, R12 ;  /* 0x0000000c0c12722b */ /* 0x000fe2000000000c */
[----:B------:R-:W-:-:S05]  /*0530*/  IMAD.MOV.U32 R12, RZ, RZ, 0x1ca00000 ;  /* 0x1ca00000ff0c7424 */ /* 0x000fca00078e00ff */
[C---:B------:R-:W-:Y:S02]  /*0540*/  @!P2 SEL R13, R12.reuse, 0x63400000, !P3 ;  /* 0x634000000c0da807 */ /* 0x040fe40005800000 */
[----:B------:R-:W-:Y:S01]  /*0550*/  DFMA R16, R16, R18, R16 ;  /* 0x000000121010722b */ /* 0x000fe20000000010 */
[----:B------:R-:W-:Y:S01]  /*0560*/  SEL R9, R12, 0x63400000, !P1 ;  /* 0x634000000c097807 */ /* 0x000fe20004800000 */
[----:B------:R-:W-:Y:S01]  /*0570*/  @!P2 IMAD.MOV.U32 R18, RZ, RZ, RZ ;  /* 0x000000ffff12a224 */ /* 0x000fe200078e00ff */
[--C-:B------:R-:W-:Y:S02]  /*0580*/  @!P2 LOP3.LUT R13, R13, 0x80000000, R7.reuse, 0xf8, !PT ;  /* 0x800000000d0da812 */ /* 0x100fe400078ef807 */
[----:B------:R-:W-:Y:S02]  /*0590*/  LOP3.LUT R9, R9, 0x800fffff, R7, 0xf8, !PT ;  /* 0x800fffff09097812 */ /* 0x000fe400078ef807 */
[----:B------:R-:W-:Y:S01]  /*05a0*/  @!P2 LOP3.LUT R19, R13, 0x100000, RZ, 0xfc, !PT ;  /* 0x001000000d13a812 */ /* 0x000fe200078efcff */
[----:B------:R-:W-:-:S05]  /*05b0*/  DFMA R20, R16, -R2, 1 ;  /* 0x3ff000001014742b */ /* 0x000fca0000000802 */
[----:B------:R-:W-:-:S03]  /*05c0*/  @!P2 DFMA R8, R8, 2, -R18 ;  /* 0x400000000808a82b */ /* 0x000fc60000000812 */
[----:B------:R-:W-:Y:S01]  /*05d0*/  DFMA R16, R16, R20, R16 ;  /* 0x000000141010722b */ /* 0x000fe20000000010 */
[----:B------:R-:W-:Y:S02]  /*05e0*/  IMAD.MOV.U32 R21, RZ, RZ, R11 ;  /* 0x000000ffff157224 */ /* 0x000fe400078e000b */
[----:B------:R-:W-:Y:S01]  /*05f0*/  IMAD.MOV.U32 R20, RZ, RZ, R14 ;  /* 0x000000ffff147224 */ /* 0x000fe200078e000e */
[----:B------:R-:W-:-:S03]  /*0600*/  @!P0 LOP3.LUT R20, R3, 0x7ff00000, RZ, 0xc0, !PT ;  /* 0x7ff0000003148812 */ /* 0x000fc600078ec0ff */
[----:B------:R-:W-:Y:S01]  /*0610*/  @!P2 LOP3.LUT R21, R9, 0x7ff00000, RZ, 0xc0, !PT ;  /* 0x7ff000000915a812 */ /* 0x000fe200078ec0ff */
[----:B------:R-:W-:Y:S01]  /*0620*/  DMUL R18, R16, R8 ;  /* 0x0000000810127228 */ /* 0x000fe20000000000 */
[----:B------:R-:W-:-:S03]  /*0630*/  VIADD R22, R20, 0xffffffff ;  /* 0xffffffff14167836 */ /* 0x000fc60000000000 */
[----:B------:R-:W-:-:S04]  /*0640*/  VIADD R13, R21, 0xffffffff ;  /* 0xffffffff150d7836 */ /* 0x000fc80000000000 */
[----:B------:R-:W-:Y:S01]  /*0650*/  DFMA R14, R18, -R2, R8 ;  /* 0x80000002120e722b */ /* 0x000fe20000000008 */
[----:B------:R-:W-:-:S04]  /*0660*/  ISETP.GT.U32.AND P0, PT, R13, 0x7feffffe, PT ;  /* 0x7feffffe0d00780c */ /* 0x000fc80003f04070 */
[----:B------:R-:W-:-:S03]  /*0670*/  ISETP.GT.U32.OR P0, PT, R22, 0x7feffffe, P0 ;  /* 0x7feffffe1600780c */ /* 0x000fc60000704470 */
[----:B------:R-:W-:-:S10]  /*0680*/  DFMA R14, R16, R14, R18 ;  /* 0x0000000e100e722b */ /* 0x000fd40000000012 */
[----:B------:R-:W-:Y:S05]  /*0690*/  @P0 BRA `(.L_x_5) ;  /* 0x00000000006c0947 */ /* 0x000fea0003800000 */
[----:B------:R-:W-:-:S04]  /*06a0*/  LOP3.LUT R16, R5, 0x7ff00000, RZ, 0xc0, !PT ;  /* 0x7ff0000005107812 */ /* 0x000fc800078ec0ff */
[CC--:B------:R-:W-:Y:S02]  /*06b0*/  VIADDMNMX R6, R11.reuse, -R16.reuse, 0xb9600000, !PT ;  /* 0xb96000000b067446 */ /* 0x0c0fe40007800910 */
[----:B------:R-:W-:Y:S02]  /*06c0*/  ISETP.GE.U32.AND P0, PT, R11, R16, PT ;  /* 0x000000100b00720c */ /* 0x000fe40003f06070 */
[----:B------:R-:W-:Y:S02]  /*06d0*/  VIMNMX R6, PT, PT, R6, 0x46a00000, PT ;  /* 0x46a0000006067848 */ /* 0x000fe40003fe0100 */
[----:B------:R-:W-:-:S05]  /*06e0*/  SEL R11, R12, 0x63400000, !P0 ;  /* 0x634000000c0b7807 */ /* 0x000fca0004000000 */
[----:B------:R-:W-:Y:S02]  /*06f0*/  IMAD.IADD R11, R6, 0x1, -R11 ;  /* 0x00000001060b7824 */ /* 0x000fe400078e0a0b */
[----:B------:R-:W-:Y:S02]  /*0700*/  IMAD.MOV.U32 R6, RZ, RZ, RZ ;  /* 0x000000ffff067224 */ /* 0x000fe400078e00ff */
[----:B------:R-:W-:-:S06]  /*0710*/  VIADD R7, R11, 0x7fe00000 ;  /* 0x7fe000000b077836 */ /* 0x000fcc0000000000 */
[----:B------:R-:W-:-:S10]  /*0720*/  DMUL R12, R14, R6 ;  /* 0x000000060e0c7228 */ /* 0x000fd40000000000 */
[----:B------:R-:W-:-:S13]  /*0730*/  FSETP.GTU.AND P0, PT, |R13|, 1.469367938527859385e-39, PT ;  /* 0x001000000d00780b */ /* 0x000fda0003f0c200 */
[----:B------:R-:W-:Y:S05]  /*0740*/  @P0 BRA `(.L_x_6) ;  /* 0x0000000000940947 */ /* 0x000fea0003800000 */
[----:B------:R-:W-:Y:S01]  /*0750*/  DFMA R2, R14, -R2, R8 ;  /* 0x800000020e02722b */ /* 0x000fe20000000008 */
[----:B------:R-:W-:-:S09]  /*0760*/  IMAD.MOV.U32 R6, RZ, RZ, RZ ;  /* 0x000000ffff067224 */ /* 0x000fd200078e00ff */
[C---:B------:R-:W-:Y:S02]  /*0770*/  FSETP.NEU.AND P0, PT, R3.reuse, RZ, PT ;  /* 0x000000ff0300720b */ /* 0x040fe40003f0d000 */
[----:B------:R-:W-:-:S04]  /*0780*/  LOP3.LUT R5, R3, 0x80000000, R5, 0x48, !PT ;  /* 0x8000000003057812 */ /* 0x000fc800078e4805 */
[----:B------:R-:W-:-:S07]  /*0790*/  LOP3.LUT R7, R5, R7, RZ, 0xfc, !PT ;  /* 0x0000000705077212 */ /* 0x000fce00078efcff */
[----:B------:R-:W-:Y:S05]  /*07a0*/  @!P0 BRA `(.L_x_6) ;  /* 0x00000000007c8947 */ /* 0x000fea0003800000 */
[----:B------:R-:W-:Y:S01]  /*07b0*/  IMAD.MOV R3, RZ, RZ, -R11 ;  /* 0x000000ffff037224 */ /* 0x000fe200078e0a0b */
[----:B------:R-:W-:Y:S01]  /*07c0*/  DMUL.RP R6, R14, R6 ;  /* 0x000000060e067228 */ /* 0x000fe20000008000 */
[----:B------:R-:W-:Y:S01]  /*07d0*/  IMAD.MOV.U32 R2, RZ, RZ, RZ ;  /* 0x000000ffff027224 */ /* 0x000fe200078e00ff */
[----:B------:R-:W-:-:S05]  /*07e0*/  IADD3 R11, PT, PT, -R11, -0x43300000, RZ ;  /* 0xbcd000000b0b7810 */ /* 0x000fca0007ffe1ff */
[----:B------:R-:W-:-:S03]  /*07f0*/  DFMA R2, R12, -R2, R14 ;  /* 0x800000020c02722b */ /* 0x000fc6000000000e */
[----:B------:R-:W-:-:S07]  /*0800*/  LOP3.LUT R5, R7, R5, RZ, 0x3c, !PT ;  /* 0x0000000507057212 */ /* 0x000fce00078e3cff */
[----:B------:R-:W-:-:S04]  /*0810*/  FSETP.NEU.AND P0, PT, |R3|, R11, PT ;  /* 0x0000000b0300720b */ /* 0x000fc80003f0d200 */
[----:B------:R-:W-:Y:S02]  /*0820*/  FSEL R12, R6, R12, !P0 ;  /* 0x0000000c060c7208 */ /* 0x000fe40004000000 */
[----:B------:R-:W-:Y:S01]  /*0830*/  FSEL R13, R5, R13, !P0 ;  /* 0x0000000d050d7208 */ /* 0x000fe20004000000 */
[----:B------:R-:W-:Y:S06]  /*0840*/  BRA `(.L_x_6) ;  /* 0x0000000000547947 */ /* 0x000fec0003800000 */
.L_x_5:
[----:B------:R-:W-:-:S14]  /*0850*/  DSETP.NAN.AND P0, PT, R6, R6, PT ;  /* 0x000000060600722a */ /* 0x000fdc0003f08000 */
[----:B------:R-:W-:Y:S05]  /*0860*/  @P0 BRA `(.L_x_7) ;  /* 0x0000000000440947 */ /* 0x000fea0003800000 */
[----:B------:R-:W-:-:S14]  /*0870*/  DSETP.NAN.AND P0, PT, R4, R4, PT ;  /* 0x000000040400722a */ /* 0x000fdc0003f08000 */
[----:B------:R-:W-:Y:S05]  /*0880*/  @P0 BRA `(.L_x_8) ;  /* 0x0000000000300947 */ /* 0x000fea0003800000 */
[----:B------:R-:W-:Y:S01]  /*0890*/  ISETP.NE.AND P0, PT, R21, R20, PT ;  /* 0x000000141500720c */ /* 0x000fe20003f05270 */
[----:B------:R-:W-:Y:S02]  /*08a0*/  IMAD.MOV.U32 R12, RZ, RZ, 0x0 ;  /* 0x00000000ff0c7424 */ /* 0x000fe400078e00ff */
[----:B------:R-:W-:-:S10]  /*08b0*/  IMAD.MOV.U32 R13, RZ, RZ, -0x80000 ;  /* 0xfff80000ff0d7424 */ /* 0x000fd400078e00ff */
[----:B------:R-:W-:Y:S05]  /*08c0*/  @!P0 BRA `(.L_x_6) ;  /* 0x0000000000348947 */ /* 0x000fea0003800000 */
[----:B------:R-:W-:Y:S02]  /*08d0*/  ISETP.NE.AND P0, PT, R21, 0x7ff00000, PT ;  /* 0x7ff000001500780c */ /* 0x000fe40003f05270 */
[----:B------:R-:W-:Y:S02]  /*08e0*/  LOP3.LUT R13, R7, 0x80000000, R5, 0x48, !PT ;  /* 0x80000000070d7812 */ /* 0x000fe400078e4805 */
[----:B------:R-:W-:-:S13]  /*08f0*/  ISETP.EQ.OR P0, PT, R20, RZ, !P0 ;  /* 0x000000ff1400720c */ /* 0x000fda0004702670 */
[----:B------:R-:W-:Y:S01]  /*0900*/  @P0 LOP3.LUT R2, R13, 0x7ff00000, RZ, 0xfc, !PT ;  /* 0x7ff000000d020812 */ /* 0x000fe200078efcff */
[----:B------:R-:W-:Y:S02]  /*0910*/  @!P0 IMAD.MOV.U32 R12, RZ, RZ, RZ ;  /* 0x000000ffff0c8224 */ /* 0x000fe400078e00ff */
[----:B------:R-:W-:Y:S02]  /*0920*/  @P0 IMAD.MOV.U32 R12, RZ, RZ, RZ ;  /* 0x000000ffff0c0224 */ /* 0x000fe400078e00ff */
[----:B------:R-:W-:Y:S01]  /*0930*/  @P0 IMAD.MOV.U32 R13, RZ, RZ, R2 ;  /* 0x000000ffff0d0224 */ /* 0x000fe200078e0002 */
[----:B------:R-:W-:Y:S06]  /*0940*/  BRA `(.L_x_6) ;  /* 0x0000000000147947 */ /* 0x000fec0003800000 */
.L_x_8:
[----:B------:R-:W-:Y:S01]  /*0950*/  LOP3.LUT R13, R5, 0x80000, RZ, 0xfc, !PT ;  /* 0x00080000050d7812 */ /* 0x000fe200078efcff */
[----:B------:R-:W-:Y:S01]  /*0960*/  IMAD.MOV.U32 R12, RZ, RZ, R4 ;  /* 0x000000ffff0c7224 */ /* 0x000fe200078e0004 */
[----:B------:R-:W-:Y:S06]  /*0970*/  BRA `(.L_x_6) ;  /* 0x0000000000087947 */ /* 0x000fec0003800000 */
.L_x_7:
[----:B------:R-:W-:Y:S01]  /*0980*/  LOP3.LUT R13, R7, 0x80000, RZ, 0xfc, !PT ;  /* 0x00080000070d7812 */ /* 0x000fe200078efcff */
[----:B------:R-:W-:-:S07]  /*0990*/  IMAD.MOV.U32 R12, RZ, RZ, R6 ;  /* 0x000000ffff0c7224 */ /* 0x000fce00078e0006 */
.L_x_6:
[----:B------:R-:W-:Y:S05]  /*09a0*/  BSYNC.RECONVERGENT B2 ;  /* 0x0000000000027941 */ /* 0x000fea0003800200 */
.L_x_4:
[----:B------:R-:W-:Y:S02]  /*09b0*/  IMAD.MOV.U32 R11, RZ, RZ, 0x0 ;  /* 0x00000000ff0b7424 */ /* 0x000fe400078e00ff */
[----:B------:R-:W-:Y:S02]  /*09c0*/  IMAD.MOV.U32 R2, RZ, RZ, R12 ;  /* 0x000000ffff027224 */ /* 0x000fe400078e000c */
[----:B------:R-:W-:Y:S01]  /*09d0*/  IMAD.MOV.U32 R3, RZ, RZ, R13 ;  /* 0x000000ffff037224 */ /* 0x000fe200078e000d */
[----:B------:R-:W-:Y:S06]  /*09e0*/  RET.REL.NODEC R10 `(_Z24matrix_operations_kernelPKdS0_PdS1_S1_S1_i) ;  /* 0xfffffff40a847950 */ /* 0x000fec0003c3ffff */
.L_x_9:
[----:B------:R-:W-:-:S00]  /*09f0*/  BRA `(.L_x_9) ;  /* 0xfffffffc00fc7947 */ /* 0x000fc0000383ffff */
[----:B------:R-:W-:-:S00]  /*0a00*/  NOP ;  /* 0x0000000000007918 */ /* 0x000fc00000000000 */
[----:B------:R-:W-:-:S00]  /*0a10*/  NOP ;  /* 0x0000000000007918 */ /* 0x000fc00000000000 */
[----:B------:R-:W-:-:S00]  /*0a20*/  NOP ;  /* 0x0000000000007918 */ /* 0x000fc00000000000 */
[----:B------:R-:W-:-:S00]  /*0a30*/  NOP ;  /* 0x0000000000007918 */ /* 0x000fc00000000000 */
[----:B------:R-:W-:-:S00]  /*0a40*/  NOP ;  /* 0x0000000000007918 */ /* 0x000fc00000000000 */
[----:B------:R-:W-:-:S00]  /*0a50*/  NOP ;  /* 0x0000000000007918 */ /* 0x000fc00000000000 */
[----:B------:R-:W-:-:S00]  /*0a60*/  NOP ;  /* 0x0000000000007918 */ /* 0x000fc00000000000 */
[----:B------:R-:W-:-:S00]  /*0a70*/  NOP ;  /* 0x0000000000007918 */ /* 0x000fc00000000000 */
.L_x_10:


//--------------------- .nv.shared.reserved.0     --------------------------
	.section	.nv.shared.reserved.0,"aw",@nobits
	.weak		__nv_reservedSMEM_offset_0_alias
	.size		__nv_reservedSMEM_offset_0_alias, 0, 64
	.other		__nv_reservedSMEM_offset_0_alias,@"STO_CUDA_RESERVED_SHARED STV_DEFAULT"
__nv_reservedSMEM_offset_0_alias:
	.zero		0
	.zero		64


//--------------------- .nv.constant0._Z24matrix_operations_kernelPKdS0_PdS1_S1_S1_i --------------------------
	.section	.nv.constant0._Z24matrix_operations_kernelPKdS0_PdS1_S1_S1_i,"a",@progbits
	.sectionflags	@""
	.align	4
.nv.constant0._Z24matrix_operations_kernelPKdS0_PdS1_S1_S1_i:
	.zero		948


//--------------------- SYMBOLS --------------------------

	.type		.nv.reservedSmem.offset0,@object
	.size		.nv.reservedSmem.offset0,0x4
